//
// Generated by NVIDIA NVVM Compiler
//
// Compiler Build ID: CL-36424714
// Cuda compilation tools, release 13.0, V13.0.88
// Based on NVVM 20.0.0
//

.version 9.0
.target sm_100
.address_size 64

	// .globl	_Z14coalesced_copyPfPKfi

.visible .entry _Z14coalesced_copyPfPKfi(
	.param .u64 .ptr .align 1 _Z14coalesced_copyPfPKfi_param_0,
	.param .u64 .ptr .align 1 _Z14coalesced_copyPfPKfi_param_1,
	.param .u32 _Z14coalesced_copyPfPKfi_param_2
)
{
	.reg .pred 	%p<2>;
	.reg .b32 	%r<6>;
	.reg .b32 	%f<2>;
	.reg .b64 	%rd<8>;

	ld.param.u64 	%rd1, [_Z14coalesced_copyPfPKfi_param_0];
	ld.param.u64 	%rd2, [_Z14coalesced_copyPfPKfi_param_1];
	ld.param.u32 	%r2, [_Z14coalesced_copyPfPKfi_param_2];
	mov.u32 	%r3, %ctaid.x;
	mov.u32 	%r4, %ntid.x;
	mov.u32 	%r5, %tid.x;
	mad.lo.s32 	%r1, %r3, %r4, %r5;
	setp.ge.s32 	%p1, %r1, %r2;
	@%p1 bra 	$L__BB0_2;
	cvta.to.global.u64 	%rd3, %rd2;
	cvta.to.global.u64 	%rd4, %rd1;
	mul.wide.s32 	%rd5, %r1, 4;
	add.s64 	%rd6, %rd3, %rd5;
	ld.global.f32 	%f1, [%rd6];
	add.s64 	%rd7, %rd4, %rd5;
	st.global.f32 	[%rd7], %f1;
$L__BB0_2:
	ret;

}
	// .globl	_Z16uncoalesced_copyPfPKfii
.visible .entry _Z16uncoalesced_copyPfPKfii(
	.param .u64 .ptr .align 1 _Z16uncoalesced_copyPfPKfii_param_0,
	.param .u64 .ptr .align 1 _Z16uncoalesced_copyPfPKfii_param_1,
	.param .u32 _Z16uncoalesced_copyPfPKfii_param_2,
	.param .u32 _Z16uncoalesced_copyPfPKfii_param_3
)
{
	.reg .pred 	%p<2>;
	.reg .b32 	%r<9>;
	.reg .b32 	%f<2>;
	.reg .b64 	%rd<9>;

	ld.param.u64 	%rd1, [_Z16uncoalesced_copyPfPKfii_param_0];
	ld.param.u64 	%rd2, [_Z16uncoalesced_copyPfPKfii_param_1];
	ld.param.u32 	%r3, [_Z16uncoalesced_copyPfPKfii_param_2];
	ld.param.u32 	%r4, [_Z16uncoalesced_copyPfPKfii_param_3];
	mov.u32 	%r5, %ctaid.x;
	mov.u32 	%r6, %ntid.x;
	mov.u32 	%r7, %tid.x;
	mad.lo.s32 	%r1, %r5, %r6, %r7;
	mul.lo.s32 	%r8, %r4, %r1;
	rem.s32 	%r2, %r8, %r3;
	setp.ge.s32 	%p1, %r1, %r3;
	@%p1 bra 	$L__BB1_2;
	cvta.to.global.u64 	%rd3, %rd2;
	cvta.to.global.u64 	%rd4, %rd1;
	mul.wide.s32 	%rd5, %r2, 4;
	add.s64 	%rd6, %rd3, %rd5;
	ld.global.f32 	%f1, [%rd6];
	mul.wide.s32 	%rd7, %r1, 4;
	add.s64 	%rd8, %rd4, %rd7;
	st.global.f32 	[%rd8], %f1;
$L__BB1_2:
	ret;

}


// ===== COMPILED SASS (sm_100) =====

	.target	sm_100

	.elftype	@"ET_EXEC"


//--------------------- .note.nv.tkinfo           --------------------------
	.section	.note.nv.tkinfo,"",@"SHT_NOTE"
	.sectionflags	@"SHF_NOTE_NV_TKINFO"
	.tkinfo
        /*0018*/ 	.word	0x00000002
        /*0030*/ 	.string	""
        /*0030*/ 	.string	"ptxas"
        /*0030*/ 	.string	"Cuda compilation tools, release 13.0, V13.0.88"
        /*0030*/ 	.string	"Build cuda_13.0.r13.0/compiler.36424714_0"
        /*0030*/ 	.string	"-arch sm_100 -m 64 "



//--------------------- .note.nv.cuinfo           --------------------------
	.section	.note.nv.cuinfo,"",@"SHT_NOTE"
	.sectionflags	@"SHF_NOTE_NV_CUINFO"
        /*0018*/ 	.short	0x0002
        /*001a*/ 	.short	0x0064
        /*001c*/ 	.short	0x0082
	.zero		2


//--------------------- .nv.info                  --------------------------
	.section	.nv.info,"",@"SHT_CUDA_INFO"
	.align	4


	//----- nvinfo : EIATTR_REGCOUNT
	.align		4
        /*0000*/ 	.byte	0x04, 0x2f
        /*0002*/ 	.short	(.L_1 - .L_0)
	.align		4
.L_0:
        /*0004*/ 	.word	index@(_Z14coalesced_copyPfPKfi)
        /*0008*/ 	.word	0x0000000a


	//----- nvinfo : EIATTR_FRAME_SIZE
	.align		4
.L_1:
        /*000c*/ 	.byte	0x04, 0x11
        /*000e*/ 	.short	(.L_3 - .L_2)
	.align		4
.L_2:
        /*0010*/ 	.word	index@(_Z14coalesced_copyPfPKfi)
        /*0014*/ 	.word	0x00000000


	//----- nvinfo : EIATTR_REGCOUNT
	.align		4
.L_3:
        /*0018*/ 	.byte	0x04, 0x2f
        /*001a*/ 	.short	(.L_5 - .L_4)
	.align		4
.L_4:
        /*001c*/ 	.word	index@(_Z16uncoalesced_copyPfPKfii)
        /*0020*/ 	.word	0x0000000e


	//----- nvinfo : EIATTR_FRAME_SIZE
	.align		4
.L_5:
        /*0024*/ 	.byte	0x04, 0x11
        /*0026*/ 	.short	(.L_7 - .L_6)
	.align		4
.L_6:
        /*0028*/ 	.word	index@(_Z16uncoalesced_copyPfPKfii)
        /*002c*/ 	.word	0x00000000


	//----- nvinfo : EIATTR_MIN_STACK_SIZE
	.align		4
.L_7:
        /*0030*/ 	.byte	0x04, 0x12
        /*0032*/ 	.short	(.L_9 - .L_8)
	.align		4
.L_8:
        /*0034*/ 	.word	index@(_Z16uncoalesced_copyPfPKfii)
        /*0038*/ 	.word	0x00000000


	//----- nvinfo : EIATTR_MIN_STACK_SIZE
	.align		4
.L_9:
        /*003c*/ 	.byte	0x04, 0x12
        /*003e*/ 	.short	(.L_11 - .L_10)
	.align		4
.L_10:
        /*0040*/ 	.word	index@(_Z14coalesced_copyPfPKfi)
        /*0044*/ 	.word	0x00000000
.L_11:


//--------------------- .nv.compat                --------------------------
	.section	.nv.compat,"",@"SHT_CUDA_COMPAT_INFO"
	.align	4
        /*0000*/ 	.byte	0x02, 0x09, 0x00, 0x00, 0x02, 0x02, 0x01, 0x00, 0x02, 0x05, 0x05, 0x00, 0x03, 0x07, 0x01, 0x01
        /*0010*/ 	.byte	0x02, 0x03, 0x00, 0x00, 0x02, 0x06, 0x01, 0x00, 0x04, 0x0b, 0x08, 0x00, 0x09, 0x00, 0x00, 0x00
        /*0020*/ 	.byte	0x00, 0x00, 0x00, 0x00


//--------------------- .nv.info._Z16uncoalesced_copyPfPKfii --------------------------
	.section	.nv.info._Z16uncoalesced_copyPfPKfii,"",@"SHT_CUDA_INFO"
	.sectionflags	@""
	.align	4


	//----- nvinfo : EIATTR_CUDA_API_VERSION
	.align		4
        /*0000*/ 	.byte	0x04, 0x37
        /*0002*/ 	.short	(.L_13 - .L_12)
.L_12:
        /*0004*/ 	.word	0x00000082


	//----- nvinfo : EIATTR_KPARAM_INFO
	.align		4
.L_13:
        /*0008*/ 	.byte	0x04, 0x17
        /*000a*/ 	.short	(.L_15 - .L_14)
.L_14:
        /*000c*/ 	.word	0x00000000
        /*0010*/ 	.short	0x0003
        /*0012*/ 	.short	0x0014
        /*0014*/ 	.byte	0x00, 0xf0, 0x11, 0x00


	//----- nvinfo : EIATTR_KPARAM_INFO
	.align		4
.L_15:
        /*0018*/ 	.byte	0x04, 0x17
        /*001a*/ 	.short	(.L_17 - .L_16)
.L_16:
        /*001c*/ 	.word	0x00000000
        /*0020*/ 	.short	0x0002
        /*0022*/ 	.short	0x0010
        /*0024*/ 	.byte	0x00, 0xf0, 0x11, 0x00


	//----- nvinfo : EIATTR_KPARAM_INFO
	.align		4
.L_17:
        /*0028*/ 	.byte	0x04, 0x17
        /*002a*/ 	.short	(.L_19 - .L_18)
.L_18:
        /*002c*/ 	.word	0x00000000
        /*0030*/ 	.short	0x0001
        /*0032*/ 	.short	0x0008
        /*0034*/ 	.byte	0x00, 0xf5, 0x21, 0x00


	//----- nvinfo : EIATTR_KPARAM_INFO
	.align		4
.L_19:
        /*0038*/ 	.byte	0x04, 0x17
        /*003a*/ 	.short	(.L_21 - .L_20)
.L_20:
        /*003c*/ 	.word	0x00000000
        /*0040*/ 	.short	0x0000
        /*0042*/ 	.short	0x0000
        /*0044*/ 	.byte	0x00, 0xf5, 0x21, 0x00


	//----- nvinfo : EIATTR_SPARSE_MMA_MASK
	.align		4
.L_21:
        /*0048*/ 	.byte	0x03, 0x50
        /*004a*/ 	.short	0x0000


	//----- nvinfo : EIATTR_MAXREG_COUNT
	.align		4
        /*004c*/ 	.byte	0x03, 0x1b
        /*004e*/ 	.short	0x00ff


	//----- nvinfo : EIATTR_MERCURY_ISA_VERSION
	.align		4
        /*0050*/ 	.byte	0x03, 0x5f
        /*0052*/ 	.short	0x0101


	//----- nvinfo : EIATTR_VRC_CTA_INIT_COUNT
	.align		4
        /*0054*/ 	.byte	0x02, 0x4a
	.zero		1
	.zero		1


	//----- nvinfo : EIATTR_EXIT_INSTR_OFFSETS
	.align		4
        /*0058*/ 	.byte	0x04, 0x1c
        /*005a*/ 	.short	(.L_23 - .L_22)


	//   ....[0]....
.L_22:
        /*005c*/ 	.word	0x00000190


	//   ....[1]....
        /*0060*/ 	.word	0x00000260


	//----- nvinfo : EIATTR_CBANK_PARAM_SIZE
	.align		4
.L_23:
        /*0064*/ 	.byte	0x03, 0x19
        /*0066*/ 	.short	0x0018


	//----- nvinfo : EIATTR_PARAM_CBANK
	.align		4
        /*0068*/ 	.byte	0x04, 0x0a
        /*006a*/ 	.short	(.L_25 - .L_24)
	.align		4
.L_24:
        /*006c*/ 	.word	index@(.nv.constant0._Z16uncoalesced_copyPfPKfii)
        /*0070*/ 	.short	0x0380
        /*0072*/ 	.short	0x0018


	//----- nvinfo : EIATTR_SW_WAR
	.align		4
.L_25:
        /*0074*/ 	.byte	0x04, 0x36
        /*0076*/ 	.short	(.L_27 - .L_26)
.L_26:
        /*0078*/ 	.word	0x00000008
.L_27:


//--------------------- .nv.info._Z14coalesced_copyPfPKfi --------------------------
	.section	.nv.info._Z14coalesced_copyPfPKfi,"",@"SHT_CUDA_INFO"
	.sectionflags	@""
	.align	4


	//----- nvinfo : EIATTR_CUDA_API_VERSION
	.align		4
        /*0000*/ 	.byte	0x04, 0x37
        /*0002*/ 	.short	(.L_29 - .L_28)
.L_28:
        /*0004*/ 	.word	0x00000082


	//----- nvinfo : EIATTR_KPARAM_INFO
	.align		4
.L_29:
        /*0008*/ 	.byte	0x04, 0x17
        /*000a*/ 	.short	(.L_31 - .L_30)
.L_30:
        /*000c*/ 	.word	0x00000000
        /*0010*/ 	.short	0x0002
        /*0012*/ 	.short	0x0010
        /*0014*/ 	.byte	0x00, 0xf0, 0x11, 0x00


	//----- nvinfo : EIATTR_KPARAM_INFO
	.align		4
.L_31:
        /*0018*/ 	.byte	0x04, 0x17
        /*001a*/ 	.short	(.L_33 - .L_32)
.L_32:
        /*001c*/ 	.word	0x00000000
        /*0020*/ 	.short	0x0001
        /*0022*/ 	.short	0x0008
        /*0024*/ 	.byte	0x00, 0xf5, 0x21, 0x00


	//----- nvinfo : EIATTR_KPARAM_INFO
	.align		4
.L_33:
        /*0028*/ 	.byte	0x04, 0x17
        /*002a*/ 	.short	(.L_35 - .L_34)
.L_34:
        /*002c*/ 	.word	0x00000000
        /*0030*/ 	.short	0x0000
        /*0032*/ 	.short	0x0000
        /*0034*/ 	.byte	0x00, 0xf5, 0x21, 0x00


	//----- nvinfo : EIATTR_SPARSE_MMA_MASK
	.align		4
.L_35:
        /*0038*/ 	.byte	0x03, 0x50
        /*003a*/ 	.short	0x0000


	//----- nvinfo : EIATTR_MAXREG_COUNT
	.align		4
        /*003c*/ 	.byte	0x03, 0x1b
        /*003e*/ 	.short	0x00ff


	//----- nvinfo : EIATTR_MERCURY_ISA_VERSION
	.align		4
        /*0040*/ 	.byte	0x03, 0x5f
        /*0042*/ 	.short	0x0101


	//----- nvinfo : EIATTR_VRC_CTA_INIT_COUNT
	.align		4
        /*0044*/ 	.byte	0x02, 0x4a
	.zero		1
	.zero		1


	//----- nvinfo : EIATTR_EXIT_INSTR_OFFSETS
	.align		4
        /*0048*/ 	.byte	0x04, 0x1c
        /*004a*/ 	.short	(.L_37 - .L_36)


	//   ....[0]....
.L_36:
        /*004c*/ 	.word	0x00000070


	//   ....[1]....
        /*0050*/ 	.word	0x000000f0


	//----- nvinfo : EIATTR_CBANK_PARAM_SIZE
	.align		4
.L_37:
        /*0054*/ 	.byte	0x03, 0x19
        /*0056*/ 	.short	0x0014


	//----- nvinfo : EIATTR_PARAM_CBANK
	.align		4
        /*0058*/ 	.byte	0x04, 0x0a
        /*005a*/ 	.short	(.L_39 - .L_38)
	.align		4
.L_38:
        /*005c*/ 	.word	index@(.nv.constant0._Z14coalesced_copyPfPKfi)
        /*0060*/ 	.short	0x0380
        /*0062*/ 	.short	0x0014


	//----- nvinfo : EIATTR_SW_WAR
	.align		4
.L_39:
        /*0064*/ 	.byte	0x04, 0x36
        /*0066*/ 	.short	(.L_41 - .L_40)
.L_40:
        /*0068*/ 	.word	0x00000008
.L_41:


//--------------------- .nv.callgraph             --------------------------
	.section	.nv.callgraph,"",@"SHT_CUDA_CALLGRAPH"
	.align	4
	.sectionentsize	8
	.align		4
        /*0000*/ 	.word	0x00000000
	.align		4
        /*0004*/ 	.word	0xffffffff
	.align		4
        /*0008*/ 	.word	0x00000000
	.align		4
        /*000c*/ 	.word	0xfffffffe
	.align		4
        /*0010*/ 	.word	0x00000000
	.align		4
        /*0014*/ 	.word	0xfffffffd
	.align		4
        /*0018*/ 	.word	0x00000000
	.align		4
        /*001c*/ 	.word	0xfffffffc


//--------------------- .text._Z16uncoalesced_copyPfPKfii --------------------------
	.section	.text._Z16uncoalesced_copyPfPKfii,"ax",@progbits
	.align	128
        .global         _Z16uncoalesced_copyPfPKfii
        .type           _Z16uncoalesced_copyPfPKfii,@function
        .size           _Z16uncoalesced_copyPfPKfii,(.L_x_2 - _Z16uncoalesced_copyPfPKfii)
        .other          _Z16uncoalesced_copyPfPKfii,@"STO_CUDA_ENTRY STV_DEFAULT"
_Z16uncoalesced_copyPfPKfii:
.text._Z16uncoalesced_copyPfPKfii:
[----:B------:R-:W-:Y:S08]  /*0000*/  LDC R1, c[0x0][0x37c] ;  /* 0x0000df00ff017b82 */ /* 0x000ff00000000800 */
[----:B------:R-:W0:Y:S01]  /*0010*/  LDC.64 R2, c[0x0][0x390] ;  /* 0x0000e400ff027b82 */ /* 0x000e220000000a00 */
[----:B------:R-:W1:Y:S07]  /*0020*/  S2R R6, SR_TID.X ;  /* 0x0000000000067919 */ /* 0x000e6e0000002100 */
[----:B------:R-:W1:Y:S08]  /*0030*/  S2UR UR4, SR_CTAID.X ;  /* 0x00000000000479c3 */ /* 0x000e700000002500 */
[----:B------:R-:W1:Y:S01]  /*0040*/  LDC R7, c[0x0][0x360] ;  /* 0x0000d800ff077b82 */ /* 0x000e620000000800 */
[----:B0-----:R-:W-:-:S04]  /*0050*/  IABS R9, R2 ;  /* 0x0000000200097213 */ /* 0x001fc80000000000 */
[----:B------:R-:W0:Y:S01]  /*0060*/  I2F.RP R0, R9 ;  /* 0x0000000900007306 */ /* 0x000e220000209400 */
[----:B-1----:R-:W-:-:S07]  /*0070*/  IMAD R7, R7, UR4, R6 ;  /* 0x0000000407077c24 */ /* 0x002fce000f8e0206 */
[----:B0-----:R-:W0:Y:S01]  /*0080*/  MUFU.RCP R0, R0 ;  /* 0x0000000000007308 */ /* 0x001e220000001000 */
[C---:B------:R-:W-:Y:S01]  /*0090*/  IMAD R3, R7.reuse, R3, RZ ;  /* 0x0000000307037224 */ /* 0x040fe200078e02ff */
[----:B------:R-:W-:Y:S01]  /*00a0*/  ISETP.GE.AND P1, PT, R7, R2, PT ;  /* 0x000000020700720c */ /* 0x000fe20003f26270 */
[----:B0-----:R-:W-:-:S03]  /*00b0*/  VIADD R4, R0, 0xffffffe ;  /* 0x0ffffffe00047836 */ /* 0x001fc60000000000 */
[----:B------:R-:W-:Y:S02]  /*00c0*/  IABS R0, R3 ;  /* 0x0000000300007213 */ /* 0x000fe40000000000 */
[----:B------:R0:W1:Y:S02]  /*00d0*/  F2I.FTZ.U32.TRUNC.NTZ R5, R4 ;  /* 0x0000000400057305 */ /* 0x000064000021f000 */
[----:B0-----:R-:W-:Y:S02]  /*00e0*/  IMAD.MOV.U32 R4, RZ, RZ, RZ ;  /* 0x000000ffff047224 */ /* 0x001fe400078e00ff */
[----:B-1----:R-:W-:-:S05]  /*00f0*/  IMAD.MOV R8, RZ, RZ, -R5 ;  /* 0x000000ffff087224 */ /* 0x002fca00078e0a05 */
[----:B------:R-:W-:-:S05]  /*0100*/  MOV R6, R8 ;  /* 0x0000000800067202 */ /* 0x000fca0000000f00 */
[----:B------:R-:W-:-:S04]  /*0110*/  IMAD R11, R6, R9, RZ ;  /* 0x00000009060b7224 */ /* 0x000fc800078e02ff */
[----:B------:R-:W-:-:S06]  /*0120*/  IMAD.HI.U32 R5, R5, R11, R4 ;  /* 0x0000000b05057227 */ /* 0x000fcc00078e0004 */
[----:B------:R-:W-:-:S05]  /*0130*/  IMAD.HI.U32 R5, R5, R0, RZ ;  /* 0x0000000005057227 */ /* 0x000fca00078e00ff */
[----:B------:R-:W-:-:S05]  /*0140*/  IADD3 R5, PT, PT, -R5, RZ, RZ ;  /* 0x000000ff05057210 */ /* 0x000fca0007ffe1ff */
[----:B------:R-:W-:-:S05]  /*0150*/  IMAD R0, R9, R5, R0 ;  /* 0x0000000509007224 */ /* 0x000fca00078e0200 */
[----:B------:R-:W-:-:S13]  /*0160*/  ISETP.GT.U32.AND P0, PT, R9, R0, PT ;  /* 0x000000000900720c */ /* 0x000fda0003f04070 */
[----:B------:R-:W-:-:S05]  /*0170*/  @!P0 IMAD.IADD R0, R0, 0x1, -R9 ;  /* 0x0000000100008824 */ /* 0x000fca00078e0a09 */
[----:B------:R-:W-:Y:S01]  /*0180*/  ISETP.GT.U32.AND P0, PT, R9, R0, PT ;  /* 0x000000000900720c */ /* 0x000fe20003f04070 */
[----:B------:R-:W-:-:S12]  /*0190*/  @P1 EXIT ;  /* 0x000000000000194d */ /* 0x000fd80003800000 */
[----:B------:R-:W0:Y:S01]  /*01a0*/  LDC.64 R4, c[0x0][0x388] ;  /* 0x0000e200ff047b82 */ /* 0x000e220000000a00 */
[----:B------:R-:W-:Y:S01]  /*01b0*/  ISETP.GE.AND P2, PT, R3, RZ, PT ;  /* 0x000000ff0300720c */ /* 0x000fe20003f46270 */
[----:B------:R-:W1:Y:S01]  /*01c0*/  LDCU.64 UR4, c[0x0][0x358] ;  /* 0x00006b00ff0477ac */ /* 0x000e620008000a00 */
[----:B------:R-:W-:Y:S02]  /*01d0*/  ISETP.NE.AND P1, PT, R2, RZ, PT ;  /* 0x000000ff0200720c */ /* 0x000fe40003f25270 */
[----:B------:R-:W-:-:S09]  /*01e0*/  @!P0 IADD3 R0, PT, PT, R0, -R9, RZ ;  /* 0x8000000900008210 */ /* 0x000fd20007ffe0ff */
[----:B------:R-:W-:Y:S02]  /*01f0*/  @!P2 IADD3 R0, PT, PT, -R0, RZ, RZ ;  /* 0x000000ff0000a210 */ /* 0x000fe40007ffe1ff */
[----:B------:R-:W-:-:S05]  /*0200*/  @!P1 LOP3.LUT R0, RZ, R2, RZ, 0x33, !PT ;  /* 0x00000002ff009212 */ /* 0x000fca00078e33ff */
[----:B0-----:R-:W-:Y:S02]  /*0210*/  IMAD.WIDE R2, R0, 0x4, R4 ;  /* 0x0000000400027825 */ /* 0x001fe400078e0204 */
[----:B------:R-:W0:Y:S04]  /*0220*/  LDC.64 R4, c[0x0][0x380] ;  /* 0x0000e000ff047b82 */ /* 0x000e280000000a00 */
[----:B-1----:R-:W2:Y:S01]  /*0230*/  LDG.E R3, desc[UR4][R2.64] ;  /* 0x0000000402037981 */ /* 0x002ea2000c1e1900 */
[----:B0-----:R-:W-:-:S05]  /*0240*/  IMAD.WIDE R4, R7, 0x4, R4 ;  /* 0x0000000407047825 */ /* 0x001fca00078e0204 */
[----:B--2---:R-:W-:Y:S01]  /*0250*/  STG.E desc[UR4][R4.64], R3 ;  /* 0x0000000304007986 */ /* 0x004fe2000c101904 */
[----:B------:R-:W-:Y:S05]  /*0260*/  EXIT ;  /* 0x000000000000794d */ /* 0x000fea0003800000 */
.L_x_0:
[----:B------:R-:W-:-:S00]  /*0270*/  BRA `(.L_x_0) ;  /* 0xfffffffc00fc7947 */ /* 0x000fc0000383ffff */
[----:B------:R-:W-:-:S00]  /*0280*/  NOP ;  /* 0x0000000000007918 */ /* 0x000fc00000000000 */
[----:B------:R-:W-:-:S00]  /*0290*/  NOP ;  /* 0x0000000000007918 */ /* 0x000fc00000000000 */
[----:B------:R-:W-:-:S00]  /*02a0*/  NOP ;  /* 0x0000000000007918 */ /* 0x000fc00000000000 */
[----:B------:R-:W-:-:S00]  /*02b0*/  NOP ;  /* 0x0000000000007918 */ /* 0x000fc00000000000 */
[----:B------:R-:W-:-:S00]  /*02c0*/  NOP ;  /* 0x0000000000007918 */ /* 0x000fc00000000000 */
[----:B------:R-:W-:-:S00]  /*02d0*/  NOP ;  /* 0x0000000000007918 */ /* 0x000fc00000000000 */
[----:B------:R-:W-:-:S00]  /*02e0*/  NOP ;  /* 0x0000000000007918 */ /* 0x000fc00000000000 */
[----:B------:R-:W-:-:S00]  /*02f0*/  NOP ;  /* 0x0000000000007918 */ /* 0x000fc00000000000 */
.L_x_2:


//--------------------- .text._Z14coalesced_copyPfPKfi --------------------------
	.section	.text._Z14coalesced_copyPfPKfi,"ax",@progbits
	.align	128
        .global         _Z14coalesced_copyPfPKfi
        .type           _Z14coalesced_copyPfPKfi,@function
        .size           _Z14coalesced_copyPfPKfi,(.L_x_3 - _Z14coalesced_copyPfPKfi)
        .other          _Z14coalesced_copyPfPKfi,@"STO_CUDA_ENTRY STV_DEFAULT"
_Z14coalesced_copyPfPKfi:
.text._Z14coalesced_copyPfPKfi:
[----:B------:R-:W-:Y:S01]  /*0000*/  LDC R1, c[0x0][0x37c] ;  /* 0x0000df00ff017b82 */ /* 0x000fe20000000800 */
[----:B------:R-:W0:Y:S07]  /*0010*/  S2R R0, SR_TID.X ;  /* 0x0000000000007919 */ /* 0x000e2e0000002100 */
[----:B------:R-:W0:Y:S01]  /*0020*/  S2UR UR4, SR_CTAID.X ;  /* 0x00000000000479c3 */ /* 0x000e220000002500 */
[----:B------:R-:W1:Y:S07]  /*0030*/  LDCU UR5, c[0x0][0x390] ;  /* 0x00007200ff0577ac */ /* 0x000e6e0008000800 */
[----:B------:R-:W0:Y:S02]  /*0040*/  LDC R7, c[0x0][0x360] ;  /* 0x0000d800ff077b82 */ /* 0x000e240000000800 */
[----:B0-----:R-:W-:-:S05]  /*0050*/  IMAD R7, R7, UR4, R0 ;  /* 0x0000000407077c24 */ /* 0x001fca000f8e0200 */
[----:B-1----:R-:W-:-:S13]  /*0060*/  ISETP.GE.AND P0, PT, R7, UR5, PT ;  /* 0x0000000507007c0c */ /* 0x002fda000bf06270 */
[----:B------:R-:W-:Y:S05]  /*0070*/  @P0 EXIT ;  /* 0x000000000000094d */ /* 0x000fea0003800000 */
[----:B------:R-:W0:Y:S01]  /*0080*/  LDC.64 R2, c[0x0][0x388] ;  /* 0x0000e200ff027b82 */ /* 0x000e220000000a00 */
[----:B------:R-:W1:Y:S07]  /*0090*/  LDCU.64 UR4, c[0x0][0x358] ;  /* 0x00006b00ff0477ac */ /* 0x000e6e0008000a00 */
[----:B------:R-:W2:Y:S01]  /*00a0*/  LDC.64 R4, c[0x0][0x380] ;  /* 0x0000e000ff047b82 */ /* 0x000ea20000000a00 */
[----:B0-----:R-:W-:-:S06]  /*00b0*/  IMAD.WIDE R2, R7, 0x4, R2 ;  /* 0x0000000407027825 */ /* 0x001fcc00078e0202 */
[----:B-1----:R-:W3:Y:S01]  /*00c0*/  LDG.E R3, desc[UR4][R2.64] ;  /* 0x0000000402037981 */ /* 0x002ee2000c1e1900 */
[----:B--2---:R-:W-:-:S05]  /*00d0*/  IMAD.WIDE R4, R7, 0x4, R4 ;  /* 0x0000000407047825 */ /* 0x004fca00078e0204 */
[----:B---3--:R-:W-:Y:S01]  /*00e0*/  STG.E desc[UR4][R4.64], R3 ;  /* 0x0000000304007986 */ /* 0x008fe2000c101904 */
[----:B------:R-:W-:Y:S05]  /*00f0*/  EXIT ;  /* 0x000000000000794d */ /* 0x000fea0003800000 */
.L_x_1:
        /* <DEDUP_REMOVED lines=16> */
.L_x_3:


//--------------------- .nv.shared.reserved.0     --------------------------
	.section	.nv.shared.reserved.0,"aw",@nobits
	.weak		__nv_reservedSMEM_offset_0_alias
	.size		__nv_reservedSMEM_offset_0_alias, 0, 64
	.other		__nv_reservedSMEM_offset_0_alias,@"STO_CUDA_RESERVED_SHARED STV_DEFAULT"
__nv_reservedSMEM_offset_0_alias:
	.zero		0
	.zero		64


//--------------------- .nv.constant0._Z16uncoalesced_copyPfPKfii --------------------------
	.section	.nv.constant0._Z16uncoalesced_copyPfPKfii,"a",@progbits
	.sectionflags	@""
	.align	4
.nv.constant0._Z16uncoalesced_copyPfPKfii:
	.zero		920


//--------------------- .nv.constant0._Z14coalesced_copyPfPKfi --------------------------
	.section	.nv.constant0._Z14coalesced_copyPfPKfi,"a",@progbits
	.sectionflags	@""
	.align	4
.nv.constant0._Z14coalesced_copyPfPKfi:
	.zero		916


//--------------------- SYMBOLS --------------------------

	.type		.nv.reservedSmem.offset0,@object
	.size		.nv.reservedSmem.offset0,0x4
